//
// Generated by NVIDIA NVVM Compiler
//
// Compiler Build ID: CL-36424714
// Cuda compilation tools, release 13.0, V13.0.88
// Based on NVVM 20.0.0
//

.version 9.0
.target sm_100
.address_size 64

	// .globl	_Z16kernel_CRC64_minyPyS_S_
.const .align 8 .b8 crc_table[2048];
.const .align 1 .b8 hex_digit[17] = {48, 49, 50, 51, 52, 53, 54, 55, 56, 57, 97, 98, 99, 100, 101, 102};
// _ZZ16kernel_CRC64_minyPyS_S_E11crc_table_k has been demoted
// _ZZ16kernel_CRC64_minyPyS_S_E6th_min has been demoted
// _ZZ16kernel_CRC64_minyPyS_S_E6th_str has been demoted

.visible .entry _Z16kernel_CRC64_minyPyS_S_(
	.param .u64 _Z16kernel_CRC64_minyPyS_S__param_0,
	.param .u64 .ptr .align 1 _Z16kernel_CRC64_minyPyS_S__param_1,
	.param .u64 .ptr .align 1 _Z16kernel_CRC64_minyPyS_S__param_2,
	.param .u64 .ptr .align 1 _Z16kernel_CRC64_minyPyS_S__param_3
)
{
	.reg .pred 	%p<27>;
	.reg .b32 	%r<87>;
	.reg .b64 	%rd<253>;
	// demoted variable
	.shared .align 8 .b8 _ZZ16kernel_CRC64_minyPyS_S_E11crc_table_k[2048];
	// demoted variable
	.shared .align 8 .b8 _ZZ16kernel_CRC64_minyPyS_S_E6th_min[2048];
	// demoted variable
	.shared .align 8 .b8 _ZZ16kernel_CRC64_minyPyS_S_E6th_str[2048];
	ld.param.u64 	%rd108, [_Z16kernel_CRC64_minyPyS_S__param_0];
	mov.u32 	%r1, %tid.x;
	mov.u32 	%r2, %ctaid.x;
	setp.ne.s32 	%p1, %r1, 0;
	@%p1 bra 	$L__BB0_3;
	mov.b32 	%r85, 0;
	mov.u64 	%rd112, crc_table;
	mov.u32 	%r13, _ZZ16kernel_CRC64_minyPyS_S_E11crc_table_k;
$L__BB0_2:
	mul.wide.u32 	%rd111, %r85, 8;
	add.s64 	%rd113, %rd112, %rd111;
	ld.const.u64 	%rd114, [%rd113];
	shl.b32 	%r12, %r85, 3;
	add.s32 	%r14, %r13, %r12;
	st.shared.u64 	[%r14], %rd114;
	ld.const.u64 	%rd115, [%rd113+8];
	st.shared.u64 	[%r14+8], %rd115;
	ld.const.u64 	%rd116, [%rd113+16];
	st.shared.u64 	[%r14+16], %rd116;
	ld.const.u64 	%rd117, [%rd113+24];
	st.shared.u64 	[%r14+24], %rd117;
	ld.const.u64 	%rd118, [%rd113+32];
	st.shared.u64 	[%r14+32], %rd118;
	ld.const.u64 	%rd119, [%rd113+40];
	st.shared.u64 	[%r14+40], %rd119;
	ld.const.u64 	%rd120, [%rd113+48];
	st.shared.u64 	[%r14+48], %rd120;
	ld.const.u64 	%rd121, [%rd113+56];
	st.shared.u64 	[%r14+56], %rd121;
	ld.const.u64 	%rd122, [%rd113+64];
	st.shared.u64 	[%r14+64], %rd122;
	ld.const.u64 	%rd123, [%rd113+72];
	st.shared.u64 	[%r14+72], %rd123;
	ld.const.u64 	%rd124, [%rd113+80];
	st.shared.u64 	[%r14+80], %rd124;
	ld.const.u64 	%rd125, [%rd113+88];
	st.shared.u64 	[%r14+88], %rd125;
	ld.const.u64 	%rd126, [%rd113+96];
	st.shared.u64 	[%r14+96], %rd126;
	ld.const.u64 	%rd127, [%rd113+104];
	st.shared.u64 	[%r14+104], %rd127;
	ld.const.u64 	%rd128, [%rd113+112];
	st.shared.u64 	[%r14+112], %rd128;
	ld.const.u64 	%rd129, [%rd113+120];
	st.shared.u64 	[%r14+120], %rd129;
	ld.const.u64 	%rd130, [%rd113+128];
	st.shared.u64 	[%r14+128], %rd130;
	ld.const.u64 	%rd131, [%rd113+136];
	st.shared.u64 	[%r14+136], %rd131;
	ld.const.u64 	%rd132, [%rd113+144];
	st.shared.u64 	[%r14+144], %rd132;
	ld.const.u64 	%rd133, [%rd113+152];
	st.shared.u64 	[%r14+152], %rd133;
	ld.const.u64 	%rd134, [%rd113+160];
	st.shared.u64 	[%r14+160], %rd134;
	ld.const.u64 	%rd135, [%rd113+168];
	st.shared.u64 	[%r14+168], %rd135;
	ld.const.u64 	%rd136, [%rd113+176];
	st.shared.u64 	[%r14+176], %rd136;
	ld.const.u64 	%rd137, [%rd113+184];
	st.shared.u64 	[%r14+184], %rd137;
	ld.const.u64 	%rd138, [%rd113+192];
	st.shared.u64 	[%r14+192], %rd138;
	ld.const.u64 	%rd139, [%rd113+200];
	st.shared.u64 	[%r14+200], %rd139;
	ld.const.u64 	%rd140, [%rd113+208];
	st.shared.u64 	[%r14+208], %rd140;
	ld.const.u64 	%rd141, [%rd113+216];
	st.shared.u64 	[%r14+216], %rd141;
	ld.const.u64 	%rd142, [%rd113+224];
	st.shared.u64 	[%r14+224], %rd142;
	ld.const.u64 	%rd143, [%rd113+232];
	st.shared.u64 	[%r14+232], %rd143;
	ld.const.u64 	%rd144, [%rd113+240];
	st.shared.u64 	[%r14+240], %rd144;
	ld.const.u64 	%rd145, [%rd113+248];
	st.shared.u64 	[%r14+248], %rd145;
	add.s32 	%r85, %r85, 32;
	setp.ne.s32 	%p2, %r85, 256;
	@%p2 bra 	$L__BB0_2;
$L__BB0_3:
	shl.b32 	%r15, %r2, 8;
	add.s32 	%r16, %r15, %r1;
	cvt.u64.u32 	%rd148, %r16;
	bar.sync 	0;
	shr.u64 	%rd149, %rd148, 12;
	shr.u64 	%rd150, %rd148, 6;
	mov.b64 	%rd151, 255;
	cvt.u32.u64 	%r17, %rd151;
	cvt.u32.u64 	%r18, %rd108;
	and.b32  	%r19, %r18, %r17;
	cvt.u32.u64 	%r20, %rd149;
	mov.b64 	%rd152, 63;
	cvt.u32.u64 	%r21, %rd152;
	and.b32  	%r22, %r20, %r21;
	mov.b64 	%rd153, 48;
	cvt.u32.u64 	%r23, %rd153;
	add.s32 	%r24, %r22, %r23;
	xor.b32  	%r25, %r24, %r19;
	shl.b32 	%r26, %r25, 3;
	mov.u32 	%r27, _ZZ16kernel_CRC64_minyPyS_S_E11crc_table_k;
	add.s32 	%r28, %r27, %r26;
	ld.shared.u64 	%rd154, [%r28];
	shr.u64 	%rd155, %rd108, 8;
	xor.b64  	%rd156, %rd154, %rd155;
	cvt.u32.u64 	%r29, %rd156;
	and.b32  	%r30, %r29, %r17;
	cvt.u32.u64 	%r31, %rd150;
	and.b32  	%r32, %r31, %r21;
	add.s32 	%r33, %r32, %r23;
	xor.b32  	%r34, %r30, %r33;
	shl.b32 	%r35, %r34, 3;
	add.s32 	%r36, %r27, %r35;
	ld.shared.u64 	%rd157, [%r36];
	shr.u64 	%rd158, %rd156, 8;
	xor.b64  	%rd159, %rd158, %rd157;
	cvt.u32.u64 	%r37, %rd159;
	and.b32  	%r38, %r37, %r17;
	cvt.u32.u64 	%r39, %rd148;
	and.b32  	%r40, %r39, %r21;
	add.s32 	%r41, %r40, %r23;
	xor.b32  	%r42, %r38, %r41;
	shl.b32 	%r43, %r42, 3;
	add.s32 	%r44, %r27, %r43;
	ld.shared.u64 	%rd160, [%r44];
	shr.u64 	%rd161, %rd159, 8;
	xor.b64  	%rd162, %rd161, %rd160;
	shl.b32 	%r45, %r1, 3;
	mov.u32 	%r46, _ZZ16kernel_CRC64_minyPyS_S_E6th_min;
	add.s32 	%r5, %r46, %r45;
	mov.b64 	%rd211, 0;
	st.shared.u64 	[%r5], %rd211;
	and.b64  	%rd1, %rd162, 255;
	shr.u64 	%rd2, %rd162, 8;
	mov.u32 	%r47, _ZZ16kernel_CRC64_minyPyS_S_E6th_str;
	add.s32 	%r6, %r47, %r45;
	mov.b64 	%rd198, 33;
$L__BB0_4:
	cvt.u32.u64 	%r48, %rd1;
	cvt.u32.u64 	%r49, %rd198;
	xor.b32  	%r50, %r49, %r48;
	shl.b32 	%r51, %r50, 3;
	mov.u32 	%r52, _ZZ16kernel_CRC64_minyPyS_S_E11crc_table_k;
	add.s32 	%r53, %r52, %r51;
	ld.shared.u64 	%rd164, [%r53];
	xor.b64  	%rd165, %rd164, %rd2;
	and.b64  	%rd5, %rd165, 255;
	shr.u64 	%rd6, %rd165, 8;
	shl.b64 	%rd166, %rd198, 24;
	mov.u32 	%r54, %ctaid.x;
	shl.b32 	%r55, %r54, 8;
	add.s32 	%r56, %r55, %r1;
	cvt.u64.u32 	%rd167, %r56;
	shl.b64 	%rd168, %rd167, 36;
	and.b64  	%rd169, %rd168, 17732923532771328;
	shl.b64 	%rd170, %rd167, 34;
	and.b64  	%rd171, %rd170, 69269232549888;
	or.b64  	%rd172, %rd169, %rd171;
	shl.b64 	%rd173, %rd167, 32;
	and.b64  	%rd174, %rd173, 270582939648;
	or.b64  	%rd175, %rd172, %rd174;
	add.s64 	%rd176, %rd175, %rd166;
	add.s64 	%rd7, %rd176, 13563781598674944;
	mov.b64 	%rd201, 33;
$L__BB0_5:
	cvt.u32.u64 	%r57, %rd5;
	cvt.u32.u64 	%r58, %rd201;
	xor.b32  	%r59, %r58, %r57;
	shl.b32 	%r60, %r59, 3;
	mov.u32 	%r61, _ZZ16kernel_CRC64_minyPyS_S_E11crc_table_k;
	add.s32 	%r62, %r61, %r60;
	ld.shared.u64 	%rd178, [%r62];
	xor.b64  	%rd179, %rd178, %rd6;
	and.b64  	%rd11, %rd179, 255;
	shr.u64 	%rd12, %rd179, 8;
	shl.b64 	%rd180, %rd201, 16;
	add.s64 	%rd13, %rd180, %rd7;
	mov.b64 	%rd205, 33;
$L__BB0_6:
	cvt.u32.u64 	%r63, %rd11;
	cvt.u32.u64 	%r64, %rd205;
	xor.b32  	%r65, %r64, %r63;
	shl.b32 	%r66, %r65, 3;
	mov.u32 	%r67, _ZZ16kernel_CRC64_minyPyS_S_E11crc_table_k;
	add.s32 	%r68, %r67, %r66;
	ld.shared.u64 	%rd182, [%r68];
	xor.b64  	%rd183, %rd182, %rd12;
	and.b64  	%rd18, %rd183, 255;
	shr.u64 	%rd19, %rd183, 8;
	shl.b64 	%rd184, %rd205, 8;
	add.s64 	%rd20, %rd184, %rd13;
	mov.b64 	%rd206, 34;
$L__BB0_7:
	add.s64 	%rd26, %rd206, -1;
	cvt.u32.u64 	%r69, %rd18;
	cvt.u32.u64 	%r70, %rd26;
	xor.b32  	%r71, %r70, %r69;
	shl.b32 	%r72, %r71, 3;
	mov.u32 	%r73, _ZZ16kernel_CRC64_minyPyS_S_E11crc_table_k;
	add.s32 	%r74, %r73, %r72;
	ld.shared.u64 	%rd185, [%r74];
	xor.b64  	%rd27, %rd185, %rd19;
	setp.le.u64 	%p3, %rd27, %rd211;
	@%p3 bra 	$L__BB0_9;
	or.b64  	%rd186, %rd26, %rd20;
	st.shared.u64 	[%r6], %rd186;
	st.shared.u64 	[%r5], %rd27;
	mov.u64 	%rd211, %rd27;
$L__BB0_9:
	cvt.u32.u64 	%r76, %rd206;
	xor.b32  	%r77, %r76, %r69;
	shl.b32 	%r78, %r77, 3;
	mov.u32 	%r79, _ZZ16kernel_CRC64_minyPyS_S_E11crc_table_k;
	add.s32 	%r80, %r79, %r78;
	ld.shared.u64 	%rd187, [%r80];
	xor.b64  	%rd32, %rd187, %rd19;
	setp.le.u64 	%p4, %rd32, %rd211;
	@%p4 bra 	$L__BB0_11;
	or.b64  	%rd188, %rd206, %rd20;
	st.shared.u64 	[%r6], %rd188;
	st.shared.u64 	[%r5], %rd32;
	mov.u64 	%rd211, %rd32;
$L__BB0_11:
	add.s64 	%rd206, %rd206, 2;
	setp.ne.s64 	%p5, %rd206, 124;
	@%p5 bra 	$L__BB0_7;
	add.s64 	%rd205, %rd205, 1;
	setp.ne.s64 	%p6, %rd205, 123;
	@%p6 bra 	$L__BB0_6;
	add.s64 	%rd201, %rd201, 1;
	setp.ne.s64 	%p7, %rd201, 123;
	@%p7 bra 	$L__BB0_5;
	add.s64 	%rd198, %rd198, 1;
	setp.ne.s64 	%p8, %rd198, 123;
	@%p8 bra 	$L__BB0_4;
	setp.ne.s32 	%p9, %r1, 0;
	bar.sync 	0;
	@%p9 bra 	$L__BB0_51;
	mov.b32 	%r86, 64;
	ld.shared.u64 	%rd221, [_ZZ16kernel_CRC64_minyPyS_S_E6th_min];
	mov.u32 	%r82, _ZZ16kernel_CRC64_minyPyS_S_E6th_min;
	mov.u32 	%r83, _ZZ16kernel_CRC64_minyPyS_S_E6th_str;
$L__BB0_17:
	add.s32 	%r8, %r82, %r86;
	ld.shared.u64 	%rd44, [%r8+-64];
	setp.lt.u64 	%p10, %rd44, %rd221;
	add.s32 	%r9, %r83, %r86;
	@%p10 bra 	$L__BB0_19;
	ld.shared.u64 	%rd222, [%r9+-64];
	mov.u64 	%rd221, %rd44;
$L__BB0_19:
	ld.shared.u64 	%rd48, [%r8+-56];
	setp.lt.u64 	%p11, %rd48, %rd221;
	@%p11 bra 	$L__BB0_21;
	ld.shared.u64 	%rd222, [%r9+-56];
	mov.u64 	%rd221, %rd48;
$L__BB0_21:
	ld.shared.u64 	%rd52, [%r8+-48];
	setp.lt.u64 	%p12, %rd52, %rd221;
	@%p12 bra 	$L__BB0_23;
	ld.shared.u64 	%rd222, [%r9+-48];
	mov.u64 	%rd221, %rd52;
$L__BB0_23:
	ld.shared.u64 	%rd56, [%r8+-40];
	setp.lt.u64 	%p13, %rd56, %rd221;
	@%p13 bra 	$L__BB0_25;
	ld.shared.u64 	%rd222, [%r9+-40];
	mov.u64 	%rd221, %rd56;
$L__BB0_25:
	ld.shared.u64 	%rd60, [%r8+-32];
	setp.lt.u64 	%p14, %rd60, %rd221;
	@%p14 bra 	$L__BB0_27;
	ld.shared.u64 	%rd222, [%r9+-32];
	mov.u64 	%rd221, %rd60;
$L__BB0_27:
	ld.shared.u64 	%rd64, [%r8+-24];
	setp.lt.u64 	%p15, %rd64, %rd221;
	@%p15 bra 	$L__BB0_29;
	ld.shared.u64 	%rd222, [%r9+-24];
	mov.u64 	%rd221, %rd64;
$L__BB0_29:
	ld.shared.u64 	%rd68, [%r8+-16];
	setp.lt.u64 	%p16, %rd68, %rd221;
	@%p16 bra 	$L__BB0_31;
	ld.shared.u64 	%rd222, [%r9+-16];
	mov.u64 	%rd221, %rd68;
$L__BB0_31:
	ld.shared.u64 	%rd72, [%r8+-8];
	setp.lt.u64 	%p17, %rd72, %rd221;
	@%p17 bra 	$L__BB0_33;
	ld.shared.u64 	%rd222, [%r9+-8];
	mov.u64 	%rd221, %rd72;
$L__BB0_33:
	ld.shared.u64 	%rd76, [%r8];
	setp.lt.u64 	%p18, %rd76, %rd221;
	@%p18 bra 	$L__BB0_35;
	ld.shared.u64 	%rd222, [%r9];
	mov.u64 	%rd221, %rd76;
$L__BB0_35:
	ld.shared.u64 	%rd80, [%r8+8];
	setp.lt.u64 	%p19, %rd80, %rd221;
	@%p19 bra 	$L__BB0_37;
	ld.shared.u64 	%rd222, [%r9+8];
	mov.u64 	%rd221, %rd80;
$L__BB0_37:
	ld.shared.u64 	%rd84, [%r8+16];
	setp.lt.u64 	%p20, %rd84, %rd221;
	@%p20 bra 	$L__BB0_39;
	ld.shared.u64 	%rd222, [%r9+16];
	mov.u64 	%rd221, %rd84;
$L__BB0_39:
	ld.shared.u64 	%rd88, [%r8+24];
	setp.lt.u64 	%p21, %rd88, %rd221;
	@%p21 bra 	$L__BB0_41;
	ld.shared.u64 	%rd222, [%r9+24];
	mov.u64 	%rd221, %rd88;
$L__BB0_41:
	ld.shared.u64 	%rd92, [%r8+32];
	setp.lt.u64 	%p22, %rd92, %rd221;
	@%p22 bra 	$L__BB0_43;
	ld.shared.u64 	%rd222, [%r9+32];
	mov.u64 	%rd221, %rd92;
$L__BB0_43:
	ld.shared.u64 	%rd96, [%r8+40];
	setp.lt.u64 	%p23, %rd96, %rd221;
	@%p23 bra 	$L__BB0_45;
	ld.shared.u64 	%rd222, [%r9+40];
	mov.u64 	%rd221, %rd96;
$L__BB0_45:
	ld.shared.u64 	%rd100, [%r8+48];
	setp.lt.u64 	%p24, %rd100, %rd221;
	@%p24 bra 	$L__BB0_47;
	ld.shared.u64 	%rd222, [%r9+48];
	mov.u64 	%rd221, %rd100;
$L__BB0_47:
	ld.shared.u64 	%rd104, [%r8+56];
	setp.lt.u64 	%p25, %rd104, %rd221;
	@%p25 bra 	$L__BB0_49;
	ld.shared.u64 	%rd222, [%r9+56];
	mov.u64 	%rd221, %rd104;
$L__BB0_49:
	add.s32 	%r86, %r86, 128;
	setp.ne.s32 	%p26, %r86, 2112;
	@%p26 bra 	$L__BB0_17;
	ld.param.u64 	%rd196, [_Z16kernel_CRC64_minyPyS_S__param_2];
	ld.param.u64 	%rd195, [_Z16kernel_CRC64_minyPyS_S__param_1];
	mov.u32 	%r84, %ctaid.x;
	cvta.to.global.u64 	%rd190, %rd196;
	mul.wide.u32 	%rd191, %r84, 8;
	add.s64 	%rd192, %rd190, %rd191;
	st.global.u64 	[%rd192], %rd221;
	cvta.to.global.u64 	%rd193, %rd195;
	add.s64 	%rd194, %rd193, %rd191;
	st.global.u64 	[%rd194], %rd222;
$L__BB0_51:
	ret;

}


// ===== COMPILED SASS (sm_100) =====

	.target	sm_100

	.elftype	@"ET_EXEC"


//--------------------- .note.nv.tkinfo           --------------------------
	.section	.note.nv.tkinfo,"",@"SHT_NOTE"
	.sectionflags	@"SHF_NOTE_NV_TKINFO"
	.tkinfo
        /*0018*/ 	.word	0x00000002
        /*0030*/ 	.string	""
        /*0030*/ 	.string	"ptxas"
        /*0030*/ 	.string	"Cuda compilation tools, release 13.0, V13.0.88"
        /*0030*/ 	.string	"Build cuda_13.0.r13.0/compiler.36424714_0"
        /*0030*/ 	.string	"-arch sm_100 -m 64 "



//--------------------- .note.nv.cuinfo           --------------------------
	.section	.note.nv.cuinfo,"",@"SHT_NOTE"
	.sectionflags	@"SHF_NOTE_NV_CUINFO"
        /*0018*/ 	.short	0x0002
        /*001a*/ 	.short	0x0064
        /*001c*/ 	.short	0x0082
	.zero		2


//--------------------- .nv.info                  --------------------------
	.section	.nv.info,"",@"SHT_CUDA_INFO"
	.align	4


	//----- nvinfo : EIATTR_REGCOUNT
	.align		4
        /*0000*/ 	.byte	0x04, 0x2f
        /*0002*/ 	.short	(.L_3 - .L_2)
	.align		4
.L_2:
        /*0004*/ 	.word	index@(_Z16kernel_CRC64_minyPyS_S_)
        /*0008*/ 	.word	0x00000022


	//----- nvinfo : EIATTR_FRAME_SIZE
	.align		4
.L_3:
        /*000c*/ 	.byte	0x04, 0x11
        /*000e*/ 	.short	(.L_5 - .L_4)
	.align		4
.L_4:
        /*0010*/ 	.word	index@(_Z16kernel_CRC64_minyPyS_S_)
        /*0014*/ 	.word	0x00000000


	//----- nvinfo : EIATTR_MIN_STACK_SIZE
	.align		4
.L_5:
        /*0018*/ 	.byte	0x04, 0x12
        /*001a*/ 	.short	(.L_7 - .L_6)
	.align		4
.L_6:
        /*001c*/ 	.word	index@(_Z16kernel_CRC64_minyPyS_S_)
        /*0020*/ 	.word	0x00000000
.L_7:


//--------------------- .nv.compat                --------------------------
	.section	.nv.compat,"",@"SHT_CUDA_COMPAT_INFO"
	.align	4
        /*0000*/ 	.byte	0x02, 0x09, 0x00, 0x00, 0x02, 0x02, 0x01, 0x00, 0x02, 0x05, 0x05, 0x00, 0x03, 0x07, 0x01, 0x01
        /*0010*/ 	.byte	0x02, 0x03, 0x00, 0x00, 0x02, 0x06, 0x01, 0x00, 0x04, 0x0b, 0x08, 0x00, 0x09, 0x00, 0x00, 0x00
        /*0020*/ 	.byte	0x00, 0x00, 0x00, 0x00


//--------------------- .nv.info._Z16kernel_CRC64_minyPyS_S_ --------------------------
	.section	.nv.info._Z16kernel_CRC64_minyPyS_S_,"",@"SHT_CUDA_INFO"
	.sectionflags	@""
	.align	4


	//----- nvinfo : EIATTR_CUDA_API_VERSION
	.align		4
        /*0000*/ 	.byte	0x04, 0x37
        /*0002*/ 	.short	(.L_9 - .L_8)
.L_8:
        /*0004*/ 	.word	0x00000082


	//----- nvinfo : EIATTR_KPARAM_INFO
	.align		4
.L_9:
        /*0008*/ 	.byte	0x04, 0x17
        /*000a*/ 	.short	(.L_11 - .L_10)
.L_10:
        /*000c*/ 	.word	0x00000000
        /*0010*/ 	.short	0x0003
        /*0012*/ 	.short	0x0018
        /*0014*/ 	.byte	0x00, 0xf5, 0x21, 0x00


	//----- nvinfo : EIATTR_KPARAM_INFO
	.align		4
.L_11:
        /*0018*/ 	.byte	0x04, 0x17
        /*001a*/ 	.short	(.L_13 - .L_12)
.L_12:
        /*001c*/ 	.word	0x00000000
        /*0020*/ 	.short	0x0002
        /*0022*/ 	.short	0x0010
        /*0024*/ 	.byte	0x00, 0xf5, 0x21, 0x00


	//----- nvinfo : EIATTR_KPARAM_INFO
	.align		4
.L_13:
        /*0028*/ 	.byte	0x04, 0x17
        /*002a*/ 	.short	(.L_15 - .L_14)
.L_14:
        /*002c*/ 	.word	0x00000000
        /*0030*/ 	.short	0x0001
        /*0032*/ 	.short	0x0008
        /*0034*/ 	.byte	0x00, 0xf5, 0x21, 0x00


	//----- nvinfo : EIATTR_KPARAM_INFO
	.align		4
.L_15:
        /*0038*/ 	.byte	0x04, 0x17
        /*003a*/ 	.short	(.L_17 - .L_16)
.L_16:
        /*003c*/ 	.word	0x00000000
        /*0040*/ 	.short	0x0000
        /*0042*/ 	.short	0x0000
        /*0044*/ 	.byte	0x00, 0xf0, 0x21, 0x00


	//----- nvinfo : EIATTR_SPARSE_MMA_MASK
	.align		4
.L_17:
        /*0048*/ 	.byte	0x03, 0x50
        /*004a*/ 	.short	0x0000


	//----- nvinfo : EIATTR_MAXREG_COUNT
	.align		4
        /*004c*/ 	.byte	0x03, 0x1b
        /*004e*/ 	.short	0x00ff


	//----- nvinfo : EIATTR_NUM_BARRIERS
	.align		4
        /*0050*/ 	.byte	0x02, 0x4c
        /*0052*/ 	.byte	0x01
	.zero		1


	//----- nvinfo : EIATTR_MERCURY_ISA_VERSION
	.align		4
        /*0054*/ 	.byte	0x03, 0x5f
        /*0056*/ 	.short	0x0101


	//----- nvinfo : EIATTR_INT_WARP_WIDE_INSTR_OFFSETS
	.align		4
        /*0058*/ 	.byte	0x04, 0x31
        /*005a*/ 	.short	(.L_19 - .L_18)


	//   ....[0]....
.L_18:
        /*005c*/ 	.word	0x00002140


	//   ....[1]....
        /*0060*/ 	.word	0x00002230


	//----- nvinfo : EIATTR_VRC_CTA_INIT_COUNT
	.align		4
.L_19:
        /*0064*/ 	.byte	0x02, 0x4a
	.zero		1
	.zero		1


	//----- nvinfo : EIATTR_EXIT_INSTR_OFFSETS
	.align		4
        /*0068*/ 	.byte	0x04, 0x1c
        /*006a*/ 	.short	(.L_21 - .L_20)


	//   ....[0]....
.L_20:
        /*006c*/ 	.word	0x00002350


	//   ....[1]....
        /*0070*/ 	.word	0x00002a10


	//----- nvinfo : EIATTR_CRS_STACK_SIZE
	.align		4
.L_21:
        /*0074*/ 	.byte	0x04, 0x1e
        /*0076*/ 	.short	(.L_23 - .L_22)
.L_22:
        /*0078*/ 	.word	0x00000000


	//----- nvinfo : EIATTR_CBANK_PARAM_SIZE
	.align		4
.L_23:
        /*007c*/ 	.byte	0x03, 0x19
        /*007e*/ 	.short	0x0020


	//----- nvinfo : EIATTR_PARAM_CBANK
	.align		4
        /*0080*/ 	.byte	0x04, 0x0a
        /*0082*/ 	.short	(.L_25 - .L_24)
	.align		4
.L_24:
        /*0084*/ 	.word	index@(.nv.constant0._Z16kernel_CRC64_minyPyS_S_)
        /*0088*/ 	.short	0x0380
        /*008a*/ 	.short	0x0020


	//----- nvinfo : EIATTR_SW_WAR
	.align		4
.L_25:
        /*008c*/ 	.byte	0x04, 0x36
        /*008e*/ 	.short	(.L_27 - .L_26)
.L_26:
        /*0090*/ 	.word	0x00000008
.L_27:


//--------------------- .nv.callgraph             --------------------------
	.section	.nv.callgraph,"",@"SHT_CUDA_CALLGRAPH"
	.align	4
	.sectionentsize	8
	.align		4
        /*0000*/ 	.word	0x00000000
	.align		4
        /*0004*/ 	.word	0xffffffff
	.align		4
        /*0008*/ 	.word	0x00000000
	.align		4
        /*000c*/ 	.word	0xfffffffe
	.align		4
        /*0010*/ 	.word	0x00000000
	.align		4
        /*0014*/ 	.word	0xfffffffd
	.align		4
        /*0018*/ 	.word	0x00000000
	.align		4
        /*001c*/ 	.word	0xfffffffc


//--------------------- .nv.constant3             --------------------------
	.section	.nv.constant3,"a",@progbits
	.align	8
.nv.constant3:
	.type		crc_table,@object
	.size		crc_table,(hex_digit - crc_table)
crc_table:
	.zero		2048
	.type		hex_digit,@object
	.size		hex_digit,(.L_1 - hex_digit)
hex_digit:
        /*0800*/ 	.byte	0x30, 0x31, 0x32, 0x33, 0x34, 0x35, 0x36, 0x37, 0x38, 0x39, 0x61, 0x62, 0x63, 0x64, 0x65, 0x66
        /*0810*/ 	.byte	0x00
.L_1:


//--------------------- .text._Z16kernel_CRC64_minyPyS_S_ --------------------------
	.section	.text._Z16kernel_CRC64_minyPyS_S_,"ax",@progbits
	.align	128
        .global         _Z16kernel_CRC64_minyPyS_S_
        .type           _Z16kernel_CRC64_minyPyS_S_,@function
        .size           _Z16kernel_CRC64_minyPyS_S_,(.L_x_8 - _Z16kernel_CRC64_minyPyS_S_)
        .other          _Z16kernel_CRC64_minyPyS_S_,@"STO_CUDA_ENTRY STV_DEFAULT"
_Z16kernel_CRC64_minyPyS_S_:
.text._Z16kernel_CRC64_minyPyS_S_:
[----:B------:R-:W-:Y:S01]  /*0000*/  LDC R1, c[0x0][0x37c] ;  /* 0x0000df00ff017b82 */ /* 0x000fe20000000800 */
[----:B------:R-:W0:Y:S01]  /*0010*/  S2R R2, SR_TID.X ;  /* 0x0000000000027919 */ /* 0x000e220000002100 */
[----:B------:R-:W-:Y:S01]  /*0020*/  BSSY.RECONVERGENT B0, `(.L_x_0) ;  /* 0x0000187000007945 */ /* 0x000fe20003800200 */
[----:B------:R-:W1:Y:S01]  /*0030*/  S2R R0, SR_CTAID.X ;  /* 0x0000000000007919 */ /* 0x000e620000002500 */
[----:B0-----:R-:W-:-:S13]  /*0040*/  ISETP.NE.AND P0, PT, R2, RZ, PT ;  /* 0x000000ff0200720c */ /* 0x001fda0003f05270 */
[----:B-1----:R-:W-:Y:S05]  /*0050*/  @P0 BRA `(.L_x_1) ;  /* 0x00000018000c0947 */ /* 0x002fea0003800000 */
[----:B------:R-:W0:Y:S01]  /*0060*/  S2UR UR5, SR_CgaCtaId ;  /* 0x00000000000579c3 */ /* 0x000e220000008800 */
[----:B------:R-:W-:-:S07]  /*0070*/  UMOV UR4, 0x400 ;  /* 0x0000040000047882 */ /* 0x000fce0000000000 */
[----:B------:R-:W1:Y:S08]  /*0080*/  LDC.64 R24, c[0x3][RZ] ;  /* 0x00c00000ff187b82 */ /* 0x000e700000000a00 */
[----:B------:R-:W1:Y:S01]  /*0090*/  LDC.64 R26, c[0x3][0x8] ;  /* 0x00c00200ff1a7b82 */ /* 0x000e620000000a00 */
[----:B0-----:R-:W-:-:S07]  /*00a0*/  ULEA UR4, UR5, UR4, 0x18 ;  /* 0x0000000405047291 */ /* 0x001fce000f8ec0ff */
[----:B------:R-:W0:Y:S08]  /*00b0*/  LDC.64 R4, c[0x3][0x20] ;  /* 0x00c00800ff047b82 */ /* 0x000e300000000a00 */
[----:B------:R-:W0:Y:S01]  /*00c0*/  LDC.64 R6, c[0x3][0x28] ;  /* 0x00c00a00ff067b82 */ /* 0x000e220000000a00 */
[----:B-1----:R1:W-:Y:S07]  /*00d0*/  STS.128 [UR4], R24 ;  /* 0x00000018ff007988 */ /* 0x0023ee0008000c04 */
[----:B------:R-:W2:Y:S08]  /*00e0*/  LDC.64 R8, c[0x3][0x30] ;  /* 0x00c00c00ff087b82 */ /* 0x000eb00000000a00 */
[----:B------:R-:W2:Y:S08]  /*00f0*/  LDC.64 R10, c[0x3][0x38] ;  /* 0x00c00e00ff0a7b82 */ /* 0x000eb00000000a00 */
[----:B------:R-:W3:Y:S01]  /*0100*/  LDC.64 R12, c[0x3][0x40] ;  /* 0x00c01000ff0c7b82 */ /* 0x000ee20000000a00 */
[----:B0-----:R0:W-:Y:S07]  /*0110*/  STS.128 [UR4+0x20], R4 ;  /* 0x00002004ff007988 */ /* 0x0011ee0008000c04 */
[----:B------:R-:W3:Y:S08]  /*0120*/  LDC.64 R14, c[0x3][0x48] ;  /* 0x00c01200ff0e7b82 */ /* 0x000ef00000000a00 */
[----:B------:R-:W4:Y:S01]  /*0130*/  LDC.64 R16, c[0x3][0x50] ;  /* 0x00c01400ff107b82 */ /* 0x000f220000000a00 */
[----:B--2---:R2:W-:Y:S07]  /*0140*/  STS.128 [UR4+0x30], R8 ;  /* 0x00003008ff007988 */ /* 0x0045ee0008000c04 */
[----:B------:R-:W4:Y:S08]  /*0150*/  LDC.64 R18, c[0x3][0x58] ;  /* 0x00c01600ff127b82 */ /* 0x000f300000000a00 */
[----:B------:R-:W5:Y:S01]  /*0160*/  LDC.64 R20, c[0x3][0x60] ;  /* 0x00c01800ff147b82 */ /* 0x000f620000000a00 */
[----:B---3--:R3:W-:Y:S07]  /*0170*/  STS.128 [UR4+0x40], R12 ;  /* 0x0000400cff007988 */ /* 0x0087ee0008000c04 */
[----:B------:R-:W5:Y:S08]  /*0180*/  LDC.64 R22, c[0x3][0x68] ;  /* 0x00c01a00ff167b82 */ /* 0x000f700000000a00 */
[----:B-1----:R-:W1:Y:S01]  /*0190*/  LDC.64 R24, c[0x3][0x70] ;  /* 0x00c01c00ff187b82 */ /* 0x002e620000000a00 */
[----:B----4-:R4:W-:Y:S07]  /*01a0*/  STS.128 [UR4+0x50], R16 ;  /* 0x00005010ff007988 */ /* 0x0109ee0008000c04 */
[----:B------:R-:W1:Y:S01]  /*01b0*/  LDC.64 R26, c[0x3][0x78] ;  /* 0x00c01e00ff1a7b82 */ /* 0x000e620000000a00 */
[----:B-----5:R5:W-:Y:S07]  /*01c0*/  STS.128 [UR4+0x60], R20 ;  /* 0x00006014ff007988 */ /* 0x020bee0008000c04 */
[----:B0-----:R-:W0:Y:S08]  /*01d0*/  LDC.64 R4, c[0x3][0x80] ;  /* 0x00c02000ff047b82 */ /* 0x001e300000000a00 */
[----:B------:R-:W0:Y:S01]  /*01e0*/  LDC.64 R6, c[0x3][0x88] ;  /* 0x00c02200ff067b82 */ /* 0x000e220000000a00 */
[----:B-1----:R1:W-:Y:S07]  /*01f0*/  STS.128 [UR4+0x70], R24 ;  /* 0x00007018ff007988 */ /* 0x0023ee0008000c04 */
[----:B--2---:R-:W2:Y:S08]  /*0200*/  LDC.64 R8, c[0x3][0x90] ;  /* 0x00c02400ff087b82 */ /* 0x004eb00000000a00 */
[----:B------:R-:W2:Y:S08]  /*0210*/  LDC.64 R10, c[0x3][0x98] ;  /* 0x00c02600ff0a7b82 */ /* 0x000eb00000000a00 */
[----:B---3--:R-:W3:Y:S01]  /*0220*/  LDC.64 R12, c[0x3][0xa0] ;  /* 0x00c02800ff0c7b82 */ /* 0x008ee20000000a00 */
[----:B0-----:R0:W-:Y:S07]  /*0230*/  STS.128 [UR4+0x80], R4 ;  /* 0x00008004ff007988 */ /* 0x0011ee0008000c04 */
[----:B------:R-:W3:Y:S08]  /*0240*/  LDC.64 R14, c[0x3][0xa8] ;  /* 0x00c02a00ff0e7b82 */ /* 0x000ef00000000a00 */
[----:B----4-:R-:W4:Y:S01]  /*0250*/  LDC.64 R16, c[0x3][0xb0] ;  /* 0x00c02c00ff107b82 */ /* 0x010f220000000a00 */
[----:B--2---:R2:W-:Y:S07]  /*0260*/  STS.128 [UR4+0x90], R8 ;  /* 0x00009008ff007988 */ /* 0x0045ee0008000c04 */
[----:B------:R-:W4:Y:S08]  /*0270*/  LDC.64 R18, c[0x3][0xb8] ;  /* 0x00c02e00ff127b82 */ /* 0x000f300000000a00 */
[----:B-----5:R-:W5:Y:S01]  /*0280*/  LDC.64 R20, c[0x3][0xc0] ;  /* 0x00c03000ff147b82 */ /* 0x020f620000000a00 */
        /* <DEDUP_REMOVED lines=330> */
[----:B------:R-:W3:Y:S08]  /*1730*/  LDC.64 R28, c[0x3][0x10] ;  /* 0x00c00400ff1c7b82 */ /* 0x000ef00000000a00 */
[----:B------:R-:W3:Y:S01]  /*1740*/  LDC.64 R30, c[0x3][0x18] ;  /* 0x00c00600ff1e7b82 */ /* 0x000ee20000000a00 */
[----:B-1----:R1:W-:Y:S07]  /*1750*/  STS.128 [UR4+0x790], R24 ;  /* 0x00079018ff007988 */ /* 0x0023ee0008000c04 */
[----:B0-----:R-:W0:Y:S08]  /*1760*/  LDC.64 R4, c[0x3][0x7a0] ;  /* 0x00c1e800ff047b82 */ /* 0x001e300000000a00 */
[----:B------:R-:W0:Y:S08]  /*1770*/  LDC.64 R6, c[0x3][0x7a8] ;  /* 0x00c1ea00ff067b82 */ /* 0x000e300000000a00 */
[----:B--2---:R-:W2:Y:S01]  /*1780*/  LDC.64 R8, c[0x3][0x7b0] ;  /* 0x00c1ec00ff087b82 */ /* 0x004ea20000000a00 */
[----:B---3--:R3:W-:Y:S07]  /*1790*/  STS.128 [UR4+0x10], R28 ;  /* 0x0000101cff007988 */ /* 0x0087ee0008000c04 */
[----:B------:R-:W2:Y:S08]  /*17a0*/  LDC.64 R10, c[0x3][0x7b8] ;  /* 0x00c1ee00ff0a7b82 */ /* 0x000eb00000000a00 */
[----:B------:R-:W1:Y:S01]  /*17b0*/  LDC.64 R12, c[0x3][0x7c0] ;  /* 0x00c1f000ff0c7b82 */ /* 0x000e620000000a00 */
[----:B0-----:R3:W-:Y:S07]  /*17c0*/  STS.128 [UR4+0x7a0], R4 ;  /* 0x0007a004ff007988 */ /* 0x0017ee0008000c04 */
[----:B------:R-:W1:Y:S08]  /*17d0*/  LDC.64 R14, c[0x3][0x7c8] ;  /* 0x00c1f200ff0e7b82 */ /* 0x000e700000000a00 */
[----:B----4-:R-:W0:Y:S01]  /*17e0*/  LDC.64 R16, c[0x3][0x7d0] ;  /* 0x00c1f400ff107b82 */ /* 0x010e220000000a00 */
[----:B--2---:R3:W-:Y:S07]  /*17f0*/  STS.128 [UR4+0x7b0], R8 ;  /* 0x0007b008ff007988 */ /* 0x0047ee0008000c04 */
[----:B------:R-:W0:Y:S08]  /*1800*/  LDC.64 R18, c[0x3][0x7d8] ;  /* 0x00c1f600ff127b82 */ /* 0x000e300000000a00 */
[----:B-----5:R-:W2:Y:S01]  /*1810*/  LDC.64 R20, c[0x3][0x7e0] ;  /* 0x00c1f800ff147b82 */ /* 0x020ea20000000a00 */
[----:B-1----:R3:W-:Y:S07]  /*1820*/  STS.128 [UR4+0x7c0], R12 ;  /* 0x0007c00cff007988 */ /* 0x0027ee0008000c04 */
[----:B------:R-:W2:Y:S08]  /*1830*/  LDC.64 R22, c[0x3][0x7e8] ;  /* 0x00c1fa00ff167b82 */ /* 0x000eb00000000a00 */
[----:B------:R-:W1:Y:S01]  /*1840*/  LDC.64 R24, c[0x3][0x7f0] ;  /* 0x00c1fc00ff187b82 */ /* 0x000e620000000a00 */
[----:B0-----:R3:W-:Y:S07]  /*1850*/  STS.128 [UR4+0x7d0], R16 ;  /* 0x0007d010ff007988 */ /* 0x0017ee0008000c04 */
[----:B------:R-:W1:Y:S01]  /*1860*/  LDC.64 R26, c[0x3][0x7f8] ;  /* 0x00c1fe00ff1a7b82 */ /* 0x000e620000000a00 */
[----:B--2---:R3:W-:Y:S04]  /*1870*/  STS.128 [UR4+0x7e0], R20 ;  /* 0x0007e014ff007988 */ /* 0x0047e80008000c04 */
[----:B-1----:R3:W-:Y:S02]  /*1880*/  STS.128 [UR4+0x7f0], R24 ;  /* 0x0007f018ff007988 */ /* 0x0027e40008000c04 */
.L_x_1:
[----:B------:R-:W-:Y:S05]  /*1890*/  BSYNC.RECONVERGENT B0 ;  /* 0x0000000000007941 */ /* 0x000fea0003800200 */
.L_x_0:
[----:B------:R-:W0:Y:S01]  /*18a0*/  S2UR UR6, SR_CgaCtaId ;  /* 0x00000000000679c3 */ /* 0x000e220000008800 */
[----:B------:R-:W-:-:S07]  /*18b0*/  IMAD R0, R0, 0x100, R2 ;  /* 0x0000010000007824 */ /* 0x000fce00078e0202 */
[----:B------:R-:W-:Y:S01]  /*18c0*/  BAR.SYNC.DEFER_BLOCKING 0x0 ;  /* 0x0000000000007b1d */ /* 0x000fe20000010000 */
[----:B------:R-:W-:-:S07]  /*18d0*/  SHF.R.U64 R3, R0, 0xc, RZ ;  /* 0x0000000c00037819 */ /* 0x000fce00000012ff */
[----:B---3--:R-:W1:Y:S01]  /*18e0*/  LDC.64 R4, c[0x0][0x380] ;  /* 0x0000e000ff047b82 */ /* 0x008e620000000a00 */
[----:B------:R-:W-:Y:S01]  /*18f0*/  UMOV UR5, 0x400 ;  /* 0x0000040000057882 */ /* 0x000fe20000000000 */
[----:B------:R-:W-:Y:S01]  /*1900*/  LOP3.LUT R3, R3, 0x3f, RZ, 0xc0, !PT ;  /* 0x0000003f03037812 */ /* 0x000fe200078ec0ff */
[----:B------:R-:W-:Y:S01]  /*1910*/  UMOV UR17, 0x21 ;  /* 0x0000002100117882 */ /* 0x000fe20000000000 */
[C---:B------:R-:W-:Y:S01]  /*1920*/  SHF.R.U64 R6, R0.reuse, 0x6, RZ ;  /* 0x0000000600067819 */ /* 0x040fe200000012ff */
[----:B------:R-:W-:Y:S01]  /*1930*/  UMOV UR7, URZ ;  /* 0x000000ff00077c82 */ /* 0x000fe20008000000 */
[----:B------:R-:W-:Y:S01]  /*1940*/  LOP3.LUT R0, R0, 0x3f, RZ, 0xc0, !PT ;  /* 0x0000003f00007812 */ /* 0x000fe200078ec0ff */
[----:B------:R-:W-:Y:S01]  /*1950*/  VIADD R3, R3, 0x30 ;  /* 0x0000003003037836 */ /* 0x000fe20000000000 */
[----:B------:R-:W-:-:S03]  /*1960*/  LOP3.LUT R6, R6, 0x3f, RZ, 0xc0, !PT ;  /* 0x0000003f06067812 */ /* 0x000fc600078ec0ff */
[----:B------:R-:W-:Y:S02]  /*1970*/  VIADD R0, R0, 0x30 ;  /* 0x0000003000007836 */ /* 0x000fe40000000000 */
[----:B------:R-:W-:Y:S01]  /*1980*/  VIADD R6, R6, 0x30 ;  /* 0x0000003006067836 */ /* 0x000fe20000000000 */
[----:B0-----:R-:W-:Y:S01]  /*1990*/  ULEA UR4, UR6, UR5, 0x18 ;  /* 0x0000000506047291 */ /* 0x001fe2000f8ec0ff */
[----:B-1----:R-:W-:Y:S02]  /*19a0*/  LOP3.LUT R3, R3, 0xff, R4, 0x78, !PT ;  /* 0x000000ff03037812 */ /* 0x002fe400078e7804 */
[----:B------:R-:W-:-:S03]  /*19b0*/  SHF.R.U64 R11, R4, 0x8, R5 ;  /* 0x00000008040b7819 */ /* 0x000fc60000001205 */
[----:B------:R-:W-:Y:S02]  /*19c0*/  LEA R3, R3, UR4, 0x3 ;  /* 0x0000000403037c11 */ /* 0x000fe4000f8e18ff */
[----:B------:R-:W-:-:S03]  /*19d0*/  SHF.R.U32.HI R5, RZ, 0x8, R5 ;  /* 0x00000008ff057819 */ /* 0x000fc60000011605 */
[----:B------:R-:W0:Y:S02]  /*19e0*/  LDS.64 R8, [R3] ;  /* 0x0000000003087984 */ /* 0x000e240000000a00 */
[----:B0-----:R-:W-:Y:S02]  /*19f0*/  LOP3.LUT R11, R8, R11, RZ, 0x3c, !PT ;  /* 0x0000000b080b7212 */ /* 0x001fe400078e3cff */
[----:B------:R-:W-:Y:S02]  /*1a00*/  LOP3.LUT R10, R9, R5, RZ, 0x3c, !PT ;  /* 0x00000005090a7212 */ /* 0x000fe400078e3cff */
[----:B------:R-:W-:Y:S02]  /*1a10*/  LOP3.LUT R6, R6, 0xff, R11, 0x78, !PT ;  /* 0x000000ff06067812 */ /* 0x000fe400078e780b */
[----:B------:R-:W-:Y:S02]  /*1a20*/  SHF.R.U64 R5, R11, 0x8, R10 ;  /* 0x000000080b057819 */ /* 0x000fe4000000120a */
[----:B------:R-:W-:-:S06]  /*1a30*/  LEA R6, R6, UR4, 0x3 ;  /* 0x0000000406067c11 */ /* 0x000fcc000f8e18ff */
[----:B------:R-:W0:Y:S02]  /*1a40*/  LDS.64 R6, [R6] ;  /* 0x0000000006067984 */ /* 0x000e240000000a00 */
[----:B0-----:R-:W-:Y:S02]  /*1a50*/  LOP3.LUT R5, R5, R6, RZ, 0x3c, !PT ;  /* 0x0000000605057212 */ /* 0x001fe400078e3cff */
[----:B------:R-:W-:Y:S02]  /*1a60*/  SHF.R.U32.HI R6, RZ, 0x8, R10 ;  /* 0x00000008ff067819 */ /* 0x000fe4000001160a */
[----:B------:R-:W-:Y:S02]  /*1a70*/  LOP3.LUT R0, R0, 0xff, R5, 0x78, !PT ;  /* 0x000000ff00007812 */ /* 0x000fe400078e7805 */
[----:B------:R-:W-:Y:S02]  /*1a80*/  LOP3.LUT R6, R6, R7, RZ, 0x3c, !PT ;  /* 0x0000000706067212 */ /* 0x000fe400078e3cff */
[----:B------:R-:W-:Y:S01]  /*1a90*/  LEA R0, R0, UR4, 0x3 ;  /* 0x0000000400007c11 */ /* 0x000fe2000f8e18ff */
[----:B------:R-:W-:Y:S01]  /*1aa0*/  UIADD3 UR4, UPT, UPT, UR5, 0x800, URZ ;  /* 0x0000080005047890 */ /* 0x000fe2000fffe0ff */
[----:B------:R-:W-:-:S02]  /*1ab0*/  SHF.R.U64 R5, R5, 0x8, R6 ;  /* 0x0000000805057819 */ /* 0x000fc40000001206 */
[----:B------:R-:W-:Y:S01]  /*1ac0*/  SHF.R.U32.HI R3, RZ, 0x8, R6 ;  /* 0x00000008ff037819 */ /* 0x000fe20000011606 */
[----:B------:R0:W1:Y:S01]  /*1ad0*/  LDS.64 R8, [R0] ;  /* 0x0000000000087984 */ /* 0x0000620000000a00 */
[----:B------:R-:W-:-:S06]  /*1ae0*/  ULEA UR4, UR6, UR4, 0x18 ;  /* 0x0000000406047291 */ /* 0x000fcc000f8ec0ff */
[----:B------:R-:W-:Y:S01]  /*1af0*/  LEA R4, R2, UR4, 0x3 ;  /* 0x0000000402047c11 */ /* 0x000fe2000f8e18ff */
[----:B------:R-:W-:Y:S01]  /*1b00*/  UIADD3 UR4, UPT, UPT, UR5, 0x1000, URZ ;  /* 0x0000100005047890 */ /* 0x000fe2000fffe0ff */
[----:B0-----:R-:W-:-:S03]  /*1b10*/  IMAD.MOV.U32 R0, RZ, RZ, RZ ;  /* 0x000000ffff007224 */ /* 0x001fc600078e00ff */
[----:B------:R0:W-:Y:S01]  /*1b20*/  STS.64 [R4], RZ ;  /* 0x000000ff04007388 */ /* 0x0001e20000000a00 */
[----:B------:R-:W-:-:S06]  /*1b30*/  ULEA UR4, UR6, UR4, 0x18 ;  /* 0x0000000406047291 */ /* 0x000fcc000f8ec0ff */
[----:B------:R-:W-:Y:S02]  /*1b40*/  LEA R6, R2, UR4, 0x3 ;  /* 0x0000000402067c11 */ /* 0x000fe4000f8e18ff */
[----:B-1----:R-:W-:Y:S02]  /*1b50*/  LOP3.LUT R5, R5, R8, RZ, 0x3c, !PT ;  /* 0x0000000805057212 */ /* 0x002fe400078e3cff */
[----:B------:R-:W-:Y:S01]  /*1b60*/  LOP3.LUT R8, R3, R9, RZ, 0x3c, !PT ;  /* 0x0000000903087212 */ /* 0x000fe200078e3cff */
[----:B------:R-:W-:-:S03]  /*1b70*/  IMAD.MOV.U32 R3, RZ, RZ, RZ ;  /* 0x000000ffff037224 */ /* 0x000fc600078e00ff */
[--C-:B------:R-:W-:Y:S02]  /*1b80*/  SHF.R.U64 R7, R5, 0x8, R8.reuse ;  /* 0x0000000805077819 */ /* 0x100fe40000001208 */
[----:B0-----:R-:W-:-:S07]  /*1b90*/  SHF.R.U32.HI R8, RZ, 0x8, R8 ;  /* 0x00000008ff087819 */ /* 0x001fce0000011608 */
.L_x_5:
[----:B0-----:R-:W0:Y:S01]  /*1ba0*/  S2UR UR5, SR_CgaCtaId ;  /* 0x00000000000579c3 */ /* 0x001e220000008800 */
[----:B------:R-:W-:Y:S01]  /*1bb0*/  IMAD.U32 R10, RZ, RZ, UR17 ;  /* 0x00000011ff0a7e24 */ /* 0x000fe2000f8e00ff */
[----:B------:R-:W-:Y:S01]  /*1bc0*/  UMOV UR4, 0x400 ;  /* 0x0000040000047882 */ /* 0x000fe20000000000 */
[----:B------:R-:W1:Y:S01]  /*1bd0*/  S2R R13, SR_CTAID.X ;  /* 0x00000000000d7919 */ /* 0x000e620000002500 */
[----:B------:R-:W-:Y:S01]  /*1be0*/  UMOV UR16, 0x21 ;  /* 0x0000002100107882 */ /* 0x000fe20000000000 */
[----:B------:R-:W-:Y:S01]  /*1bf0*/  UMOV UR6, URZ ;  /* 0x000000ff00067c82 */ /* 0x000fe20008000000 */
[----:B------:R-:W-:Y:S01]  /*1c00*/  LOP3.LUT R9, R10, 0xff, R5, 0x78, !PT ;  /* 0x000000ff0a097812 */ /* 0x000fe200078e7805 */
[----:B0-----:R-:W-:-:S06]  /*1c10*/  ULEA UR4, UR5, UR4, 0x18 ;  /* 0x0000000405047291 */ /* 0x001fcc000f8ec0ff */
[----:B------:R-:W-:Y:S01]  /*1c20*/  LEA R9, R9, UR4, 0x3 ;  /* 0x0000000409097c11 */ /* 0x000fe2000f8e18ff */
[----:B------:R-:W-:-:S04]  /*1c30*/  ULEA UR4, UP0, UR17, URZ, 0x18 ;  /* 0x000000ff11047291 */ /* 0x000fc8000f80c0ff */
[----:B------:R0:W2:Y:S01]  /*1c40*/  LDS.64 R10, [R9] ;  /* 0x00000000090a7984 */ /* 0x0000a20000000a00 */
[----:B-1----:R-:W-:Y:S01]  /*1c50*/  IMAD R15, R13, 0x100, R2 ;  /* 0x000001000d0f7824 */ /* 0x002fe200078e0202 */
[----:B------:R-:W-:Y:S01]  /*1c60*/  UIADD3 UR9, UP1, UPT, URZ, UR4, URZ ;  /* 0x00000004ff097290 */ /* 0x000fe2000ff3e0ff */
[----:B------:R-:W-:Y:S02]  /*1c70*/  PLOP3.LUT P0, PT, PT, PT, UP0, 0x80, 0x8 ;  /* 0x000000000008781c */ /* 0x000fe40003f0f008 */
[C---:B------:R-:W-:Y:S02]  /*1c80*/  IMAD.SHL.U32 R12, R15.reuse, 0x10, RZ ;  /* 0x000000100f0c7824 */ /* 0x040fe400078e00ff */
[----:B------:R-:W-:Y:S01]  /*1c90*/  IMAD.SHL.U32 R13, R15, 0x4, RZ ;  /* 0x000000040f0d7824 */ /* 0x000fe200078e00ff */
[----:B------:R-:W-:Y:S01]  /*1ca0*/  PLOP3.LUT P1, PT, PT, PT, UP1, 0x80, 0x8 ;  /* 0x000000000008781c */ /* 0x000fe20003f2f018 */
[----:B0-----:R-:W-:Y:S01]  /*1cb0*/  IMAD.U32 R9, RZ, RZ, UR7 ;  /* 0x00000007ff097e24 */ /* 0x001fe2000f8e00ff */
[----:B------:R-:W-:-:S04]  /*1cc0*/  LOP3.LUT R12, R12, 0x3f0000, RZ, 0xc0, !PT ;  /* 0x003f00000c0c7812 */ /* 0x000fc800078ec0ff */
[----:B------:R-:W-:Y:S01]  /*1cd0*/  LOP3.LUT R12, R12, 0x3f00, R13, 0xf8, !PT ;  /* 0x00003f000c0c7812 */ /* 0x000fe200078ef80d */
[----:B------:R-:W-:Y:S01]  /*1ce0*/  IMAD.U32 R13, RZ, RZ, UR17 ;  /* 0x00000011ff0d7e24 */ /* 0x000fe2000f8e00ff */
[----:B------:R-:W-:Y:S02]  /*1cf0*/  UIADD3 UR17, UP2, UPT, UR17, 0x1, URZ ;  /* 0x0000000111117890 */ /* 0x000fe4000ff5e0ff */
[----:B------:R-:W-:Y:S02]  /*1d00*/  LOP3.LUT R12, R12, 0x3f, R15, 0xf8, !PT ;  /* 0x0000003f0c0c7812 */ /* 0x000fe400078ef80f */
[----:B------:R-:W-:Y:S02]  /*1d10*/  UIADD3.X UR7, UPT, UPT, URZ, UR7, URZ, UP2, !UPT ;  /* 0x00000007ff077290 */ /* 0x000fe400097fe4ff */
[----:B------:R-:W-:Y:S01]  /*1d20*/  LEA.HI.X R12, R13, R12, R9, 0x18, P0 ;  /* 0x0000000c0d0c7211 */ /* 0x000fe200000fc409 */
[----:B------:R-:W-:-:S03]  /*1d30*/  UISETP.NE.U32.AND UP0, UPT, UR17, 0x7b, UPT ;  /* 0x0000007b1100788c */ /* 0x000fc6000bf05070 */
[----:B------:R-:W-:Y:S01]  /*1d40*/  IADD3.X R12, PT, PT, R12, 0x303030, RZ, P1, !PT ;  /* 0x003030300c0c7810 */ /* 0x000fe20000ffe4ff */
[----:B------:R-:W-:Y:S01]  /*1d50*/  UISETP.NE.AND.EX UP0, UPT, UR7, URZ, UPT, UP0 ;  /* 0x000000ff0700728c */ /* 0x000fe2000bf05300 */
[----:B--2---:R-:W-:Y:S02]  /*1d60*/  LOP3.LUT R10, R10, R7, RZ, 0x3c, !PT ;  /* 0x000000070a0a7212 */ /* 0x004fe400078e3cff */
[----:B------:R-:W-:Y:S02]  /*1d70*/  LOP3.LUT R11, R11, R8, RZ, 0x3c, !PT ;  /* 0x000000080b0b7212 */ /* 0x000fe400078e3cff */
[C---:B------:R-:W-:Y:S02]  /*1d80*/  LOP3.LUT R9, R10.reuse, 0xff, RZ, 0xc0, !PT ;  /* 0x000000ff0a097812 */ /* 0x040fe400078ec0ff */
[--C-:B------:R-:W-:Y:S02]  /*1d90*/  SHF.R.U64 R10, R10, 0x8, R11.reuse ;  /* 0x000000080a0a7819 */ /* 0x100fe4000000120b */
[----:B------:R-:W-:-:S07]  /*1da0*/  SHF.R.U32.HI R11, RZ, 0x8, R11 ;  /* 0x00000008ff0b7819 */ /* 0x000fce000001160b */
.L_x_4:
[----:B0-----:R-:W0:Y:S01]  /*1db0*/  S2UR UR5, SR_CgaCtaId ;  /* 0x00000000000579c3 */ /* 0x001e220000008800 */
[----:B------:R-:W-:Y:S01]  /*1dc0*/  UMOV UR4, 0x400 ;  /* 0x0000040000047882 */ /* 0x000fe20000000000 */
[----:B------:R-:W-:Y:S01]  /*1dd0*/  LOP3.LUT R13, R9, UR16, RZ, 0x3c, !PT ;  /* 0x00000010090d7c12 */ /* 0x000fe2000f8e3cff */
[----:B------:R-:W-:Y:S02]  /*1de0*/  ULEA UR18, UP2, UR16, UR9, 0x10 ;  /* 0x0000000910127291 */ /* 0x000fe4000f8480ff */
[----:B------:R-:W-:Y:S01]  /*1df0*/  IMAD.U32 R17, RZ, RZ, UR16 ;  /* 0x00000010ff117e24 */ /* 0x000fe2000f8e00ff */
[----:B------:R-:W-:Y:S01]  /*1e00*/  UIADD3 UR16, UP3, UPT, UR16, 0x1, URZ ;  /* 0x0000000110107890 */ /* 0x000fe2000ff7e0ff */
[----:B------:R-:W-:Y:S01]  /*1e10*/  IMAD.U32 R16, RZ, RZ, UR6 ;  /* 0x00000006ff107e24 */ /* 0x000fe2000f8e00ff */
[----:B------:R-:W-:Y:S01]  /*1e20*/  UMOV UR15, 0x21 ;  /* 0x00000021000f7882 */ /* 0x000fe20000000000 */
[----:B------:R-:W-:Y:S01]  /*1e30*/  PLOP3.LUT P0, PT, PT, PT, UP2, 0x80, 0x8 ;  /* 0x000000000008781c */ /* 0x000fe20003f0f028 */
[----:B------:R-:W-:-:S02]  /*1e40*/  UISETP.NE.U32.AND UP1, UPT, UR16, 0x7b, UPT ;  /* 0x0000007b1000788c */ /* 0x000fc4000bf25070 */
[----:B------:R-:W-:-:S04]  /*1e50*/  UIADD3.X UR6, UPT, UPT, URZ, UR6, URZ, UP3, !UPT ;  /* 0x00000006ff067290 */ /* 0x000fc80009ffe4ff */
[----:B------:R-:W-:Y:S02]  /*1e60*/  UISETP.NE.AND.EX UP1, UPT, UR6, URZ, UPT, UP1 ;  /* 0x000000ff0600728c */ /* 0x000fe4000bf25310 */
[----:B0-----:R-:W-:-:S03]  /*1e70*/  ULEA UR4, UR5, UR4, 0x18 ;  /* 0x0000000405047291 */ /* 0x001fc6000f8ec0ff */
[----:B------:R-:W-:-:S03]  /*1e80*/  UMOV UR5, URZ ;  /* 0x000000ff00057c82 */ /* 0x000fc60008000000 */
[----:B------:R-:W-:-:S05]  /*1e90*/  LEA R13, R13, UR4, 0x3 ;  /* 0x000000040d0d7c11 */ /* 0x000fca000f8e18ff */
[----:B------:R0:W1:Y:S02]  /*1ea0*/  LDS.64 R14, [R13] ;  /* 0x000000000d0e7984 */ /* 0x0000640000000a00 */
[----:B0-----:R-:W-:Y:S02]  /*1eb0*/  LEA.HI.X R13, R17, R12, R16, 0x10, P0 ;  /* 0x0000000c110d7211 */ /* 0x001fe400000f8410 */
[----:B-1----:R-:W-:Y:S02]  /*1ec0*/  LOP3.LUT R19, R14, R10, RZ, 0x3c, !PT ;  /* 0x0000000a0e137212 */ /* 0x002fe400078e3cff */
[----:B------:R-:W-:Y:S02]  /*1ed0*/  LOP3.LUT R14, R15, R11, RZ, 0x3c, !PT ;  /* 0x0000000b0f0e7212 */ /* 0x000fe400078e3cff */
[C---:B------:R-:W-:Y:S02]  /*1ee0*/  LOP3.LUT R18, R19.reuse, 0xff, RZ, 0xc0, !PT ;  /* 0x000000ff13127812 */ /* 0x040fe400078ec0ff */
[----:B------:R-:W-:-:S02]  /*1ef0*/  SHF.R.U64 R19, R19, 0x8, R14 ;  /* 0x0000000813137819 */ /* 0x000fc4000000120e */
[----:B------:R-:W-:-:S07]  /*1f00*/  SHF.R.U32.HI R20, RZ, 0x8, R14 ;  /* 0x00000008ff147819 */ /* 0x000fce000001160e */
.L_x_3:
        /* <DEDUP_REMOVED lines=8> */
[----:B------:R-:W1:Y:S01]  /*1f90*/  S2UR UR12, SR_CgaCtaId ;  /* 0x00000000000c79c3 */ /* 0x000e620000008800 */
[----:B------:R-:W-:Y:S01]  /*1fa0*/  PLOP3.LUT P0, PT, PT, PT, UP3, 0x80, 0x8 ;  /* 0x000000000008781c */ /* 0x000fe20003f0f038 */
[----:B------:R-:W-:-:S02]  /*1fb0*/  UISETP.NE.U32.AND UP2, UPT, UR15, 0x7b, UPT ;  /* 0x0000007b0f00788c */ /* 0x000fc4000bf45070 */
[----:B------:R-:W-:Y:S01]  /*1fc0*/  UIADD3.X UR5, UPT, UPT, URZ, UR5, URZ, UP4, !UPT ;  /* 0x00000005ff057290 */ /* 0x000fe2000a7fe4ff */
[----:B------:R-:W-:Y:S01]  /*1fd0*/  LEA.HI.X R21, R16, R13, R21, 0x8, P0 ;  /* 0x0000000d10157211 */ /* 0x000fe200000f4415 */
[----:B------:R-:W-:Y:S02]  /*1fe0*/  UMOV UR14, 0x22 ;  /* 0x00000022000e7882 */ /* 0x000fe40000000000 */
[----:B------:R-:W-:Y:S02]  /*1ff0*/  UISETP.NE.AND.EX UP2, UPT, UR5, URZ, UPT, UP2 ;  /* 0x000000ff0500728c */ /* 0x000fe4000bf45320 */
[----:B0-----:R-:W-:-:S03]  /*2000*/  ULEA UR10, UR8, UR4, 0x18 ;  /* 0x00000004080a7291 */ /* 0x001fc6000f8ec0ff */
[----:B------:R-:W-:-:S03]  /*2010*/  UMOV UR4, URZ ;  /* 0x000000ff00047c82 */ /* 0x000fc60008000000 */
[----:B------:R-:W-:Y:S01]  /*2020*/  LEA R14, R14, UR10, 0x3 ;  /* 0x0000000a0e0e7c11 */ /* 0x000fe2000f8e18ff */
[----:B-1----:R-:W-:-:S05]  /*2030*/  ULEA UR13, UR12, UR11, 0x18 ;  /* 0x0000000b0c0d7291 */ /* 0x002fca000f8ec0ff */
[----:B------:R-:W0:Y:S02]  /*2040*/  LDS.64 R14, [R14] ;  /* 0x000000000e0e7984 */ /* 0x000e240000000a00 */
[----:B0-----:R-:W-:Y:S02]  /*2050*/  LOP3.LUT R23, R14, R19, RZ, 0x3c, !PT ;  /* 0x000000130e177212 */ /* 0x001fe400078e3cff */
[----:B------:R-:W-:Y:S02]  /*2060*/  LOP3.LUT R14, R15, R20, RZ, 0x3c, !PT ;  /* 0x000000140f0e7212 */ /* 0x000fe400078e3cff */
[C---:B------:R-:W-:Y:S02]  /*2070*/  LOP3.LUT R22, R23.reuse, 0xff, RZ, 0xc0, !PT ;  /* 0x000000ff17167812 */ /* 0x040fe400078ec0ff */
[--C-:B------:R-:W-:Y:S02]  /*2080*/  SHF.R.U64 R23, R23, 0x8, R14.reuse ;  /* 0x0000000817177819 */ /* 0x100fe4000000120e */
[----:B------:R-:W-:-:S07]  /*2090*/  SHF.R.U32.HI R24, RZ, 0x8, R14 ;  /* 0x00000008ff187819 */ /* 0x000fce000001160e */
.L_x_2:
[----:B------:R-:W-:Y:S02]  /*20a0*/  UIADD3 UR8, UP3, UPT, UR14, -0x1, URZ ;  /* 0xffffffff0e087890 */ /* 0x000fe4000ff7e0ff */
[----:B------:R-:W-:-:S04]  /*20b0*/  LOP3.LUT R26, R22, UR14, RZ, 0x3c, !PT ;  /* 0x0000000e161a7c12 */ /* 0x000fc8000f8e3cff */
[----:B0-----:R-:W-:-:S04]  /*20c0*/  LOP3.LUT R14, R22, UR8, RZ, 0x3c, !PT ;  /* 0x00000008160e7c12 */ /* 0x001fc8000f8e3cff */
[----:B------:R-:W-:Y:S01]  /*20d0*/  LEA R25, R14, UR10, 0x3 ;  /* 0x0000000a0e197c11 */ /* 0x000fe2000f8e18ff */
[----:B------:R-:W-:-:S04]  /*20e0*/  UIADD3.X UR10, UPT, UPT, UR4, -0x1, URZ, UP3, !UPT ;  /* 0xffffffff040a7890 */ /* 0x000fc80009ffe4ff */
[----:B------:R-:W0:Y:S02]  /*20f0*/  LDS.64 R14, [R25] ;  /* 0x00000000190e7984 */ /* 0x000e240000000a00 */
[----:B0-----:R-:W-:Y:S02]  /*2100*/  LOP3.LUT R14, R14, R23, RZ, 0x3c, !PT ;  /* 0x000000170e0e7212 */ /* 0x001fe400078e3cff */
[----:B------:R-:W-:Y:S02]  /*2110*/  LOP3.LUT R15, R15, R24, RZ, 0x3c, !PT ;  /* 0x000000180f0f7212 */ /* 0x000fe400078e3cff */
[----:B------:R-:W-:-:S04]  /*2120*/  ISETP.GT.U32.AND P0, PT, R14, R3, PT ;  /* 0x000000030e00720c */ /* 0x000fc80003f04070 */
[----:B------:R-:W-:-:S13]  /*2130*/  ISETP.GT.U32.AND.EX P0, PT, R15, R0, PT, P0 ;  /* 0x000000000f00720c */ /* 0x000fda0003f04100 */
[----:B------:R-:W-:Y:S01]  /*2140*/  VOTEU.ANY UP4, P0 ;  /* 0x0000000000ff7886 */ /* 0x000fe20000080100 */
[----:B------:R-:W-:Y:S01]  /*2150*/  @P0 LOP3.LUT R17, R21, UR10, RZ, 0xfc, !PT ;  /* 0x0000000a15110c12 */ /* 0x000fe2000f8efcff */
[----:B------:R-:W-:Y:S01]  /*2160*/  UMOV UR10, UR13 ;  /* 0x0000000d000a7c82 */ /* 0x000fe20008000000 */
[----:B------:R-:W-:Y:S01]  /*2170*/  @P0 IMAD.MOV.U32 R3, RZ, RZ, R14 ;  /* 0x000000ffff030224 */ /* 0x000fe200078e000e */
[----:B------:R-:W-:Y:S01]  /*2180*/  LEA R26, R26, UR10, 0x3 ;  /* 0x0000000a1a1a7c11 */ /* 0x000fe2000f8e18ff */
[----:B------:R-:W-:Y:S01]  /*2190*/  @UP4 ULOP3.LUT UR8, UR8, UR19, URZ, 0xfc, !UPT ;  /* 0x0000001308084292 */ /* 0x000fe2000f8efcff */
[----:B------:R-:W-:-:S05]  /*21a0*/  @P0 IMAD.MOV.U32 R0, RZ, RZ, R15 ;  /* 0x000000ffff000224 */ /* 0x000fca00078e000f */
[----:B------:R-:W-:-:S05]  /*21b0*/  IMAD.U32 R16, RZ, RZ, UR8 ;  /* 0x00000008ff107e24 */ /* 0x000fca000f8e00ff */
[----:B------:R-:W-:Y:S04]  /*21c0*/  @P0 STS.64 [R6], R16 ;  /* 0x0000001006000388 */ /* 0x000fe80000000a00 */
[----:B------:R-:W-:Y:S04]  /*21d0*/  @P0 STS.64 [R4], R14 ;  /* 0x0000000e04000388 */ /* 0x000fe80000000a00 */
[----:B------:R-:W0:Y:S02]  /*21e0*/  LDS.64 R16, [R26] ;  /* 0x000000001a107984 */ /* 0x000e240000000a00 */
[----:B0-----:R-:W-:-:S02]  /*21f0*/  LOP3.LUT R14, R16, R23, RZ, 0x3c, !PT ;  /* 0x00000017100e7212 */ /* 0x001fc400078e3cff */
[----:B------:R-:W-:Y:S02]  /*2200*/  LOP3.LUT R15, R17, R24, RZ, 0x3c, !PT ;  /* 0x00000018110f7212 */ /* 0x000fe400078e3cff */
[----:B------:R-:W-:-:S04]  /*2210*/  ISETP.GT.U32.AND P0, PT, R14, R3, PT ;  /* 0x000000030e00720c */ /* 0x000fc80003f04070 */
[----:B------:R-:W-:-:S13]  /*2220*/  ISETP.GT.U32.AND.EX P0, PT, R15, R0, PT, P0 ;  /* 0x000000000f00720c */ /* 0x000fda0003f04100 */
[----:B------:R-:W-:Y:S01]  /*2230*/  VOTEU.ANY UP3, P0 ;  /* 0x0000000000ff7886 */ /* 0x000fe20000060100 */
[----:B------:R-:W-:Y:S01]  /*2240*/  @P0 LOP3.LUT R17, R21, UR4, RZ, 0xfc, !PT ;  /* 0x0000000415110c12 */ /* 0x000fe2000f8efcff */
[----:B------:R-:W-:Y:S02]  /*2250*/  @P0 IMAD.MOV.U32 R3, RZ, RZ, R14 ;  /* 0x000000ffff030224 */ /* 0x000fe400078e000e */
[----:B------:R-:W-:Y:S01]  /*2260*/  @P0 IMAD.MOV.U32 R0, RZ, RZ, R15 ;  /* 0x000000ffff000224 */ /* 0x000fe200078e000f */
[----:B------:R-:W-:Y:S02]  /*2270*/  @UP3 ULOP3.LUT UR8, UR14, UR19, URZ, 0xfc, !UPT ;  /* 0x000000130e083292 */ /* 0x000fe4000f8efcff */
[----:B------:R-:W-:-:S04]  /*2280*/  UIADD3 UR14, UP4, UPT, UR14, 0x2, URZ ;  /* 0x000000020e0e7890 */ /* 0x000fc8000ff9e0ff */
[----:B------:R-:W-:Y:S01]  /*2290*/  IMAD.U32 R16, RZ, RZ, UR8 ;  /* 0x00000008ff107e24 */ /* 0x000fe2000f8e00ff */
[----:B------:R-:W-:Y:S02]  /*22a0*/  UISETP.NE.U32.AND UP3, UPT, UR14, 0x7c, UPT ;  /* 0x0000007c0e00788c */ /* 0x000fe4000bf65070 */
[----:B------:R-:W-:Y:S02]  /*22b0*/  UIADD3.X UR4, UPT, UPT, URZ, UR4, URZ, UP4, !UPT ;  /* 0x00000004ff047290 */ /* 0x000fe4000a7fe4ff */
[----:B------:R0:W-:Y:S02]  /*22c0*/  @P0 STS.64 [R6], R16 ;  /* 0x0000001006000388 */ /* 0x0001e40000000a00 */
[----:B------:R-:W-:Y:S02]  /*22d0*/  UISETP.NE.AND.EX UP3, UPT, UR4, URZ, UPT, UP3 ;  /* 0x000000ff0400728c */ /* 0x000fe4000bf65330 */
[----:B------:R0:W-:Y:S07]  /*22e0*/  @P0 STS.64 [R4], R14 ;  /* 0x0000000e04000388 */ /* 0x0001ee0000000a00 */
[----:B------:R-:W-:Y:S05]  /*22f0*/  BRA.U UP3, `(.L_x_2) ;  /* 0xfffffffd03687547 */ /* 0x000fea000b83ffff */
[----:B------:R-:W-:Y:S05]  /*2300*/  BRA.U UP2, `(.L_x_3) ;  /* 0xfffffffd02007547 */ /* 0x000fea000b83ffff */
[----:B------:R-:W-:Y:S05]  /*2310*/  BRA.U UP1, `(.L_x_4) ;  /* 0xfffffff901a47547 */ /* 0x000fea000b83ffff */
[----:B------:R-:W-:Y:S05]  /*2320*/  BRA.U UP0, `(.L_x_5) ;  /* 0xfffffff9001c7547 */ /* 0x000fea000b83ffff */
[----:B------:R-:W-:Y:S01]  /*2330*/  BAR.SYNC.DEFER_BLOCKING 0x0 ;  /* 0x0000000000007b1d */ /* 0x000fe20000010000 */
[----:B------:R-:W-:-:S13]  /*2340*/  ISETP.NE.AND P0, PT, R2, RZ, PT ;  /* 0x000000ff0200720c */ /* 0x000fda0003f05270 */
[----:B------:R-:W-:Y:S05]  /*2350*/  @P0 EXIT ;  /* 0x000000000000094d */ /* 0x000fea0003800000 */
[----:B0-----:R-:W0:Y:S01]  /*2360*/  LDS.64 R4, [UR10+0x800] ;  /* 0x0008000aff047984 */ /* 0x001e220008000a00 */
[----:B------:R-:W-:Y:S01]  /*2370*/  UIADD3 UR4, UPT, UPT, UR11, 0x800, URZ ;  /* 0x000008000b047890 */ /* 0x000fe2000fffe0ff */
[----:B------:R-:W-:Y:S01]  /*2380*/  IMAD.MOV.U32 R0, RZ, RZ, 0x40 ;  /* 0x00000040ff007424 */ /* 0x000fe200078e00ff */
[----:B------:R-:W-:Y:S01]  /*2390*/  UIADD3 UR11, UPT, UPT, UR11, 0x1000, URZ ;  /* 0x000010000b0b7890 */ /* 0x000fe2000fffe0ff */
[----:B------:R-:W1:Y:S01]  /*23a0*/  LDCU.64 UR6, c[0x0][0x358] ;  /* 0x00006b00ff0677ac */ /* 0x000e620008000a00 */
[----:B------:R-:W-:Y:S02]  /*23b0*/  ULEA UR4, UR12, UR4, 0x18 ;  /* 0x000000040c047291 */ /* 0x000fe4000f8ec0ff */
[----:B------:R-:W-:-:S12]  /*23c0*/  ULEA UR11, UR12, UR11, 0x18 ;  /* 0x0000000b0c0b7291 */ /* 0x000fd8000f8ec0ff */
.L_x_6:
[----:B0-2---:R2:W0:Y:S01]  /*23d0*/  LDS.128 R12, [R0+UR4+-0x40] ;  /* 0xffffc004000c7984 */ /* 0x0054220008000c00 */
[C---:B------:R-:W-:Y:S02]  /*23e0*/  VIADD R3, R0.reuse, UR4 ;  /* 0x0000000400037c36 */ /* 0x040fe40008000000 */
[----:B------:R-:W-:-:S03]  /*23f0*/  VIADD R2, R0, UR11 ;  /* 0x0000000b00027c36 */ /* 0x000fc60008000000 */
[----:B------:R-:W3:Y:S01]  /*2400*/  LDS.128 R8, [R3+-0x30] ;  /* 0xffffd00003087984 */ /* 0x000ee20000000c00 */
[----:B--2---:R-:W-:-:S05]  /*2410*/  VIADD R0, R0, 0x80 ;  /* 0x0000008000007836 */ /* 0x004fca0000000000 */
[----:B------:R-:W-:Y:S02]  /*2420*/  ISETP.NE.AND P1, PT, R0, 0x840, PT ;  /* 0x000008400000780c */ /* 0x000fe40003f25270 */
[----:B0-----:R-:W-:-:S04]  /*2430*/  ISETP.GE.U32.AND P0, PT, R12, R4, PT ;  /* 0x000000040c00720c */ /* 0x001fc80003f06070 */
[----:B------:R-:W-:-:S13]  /*2440*/  ISETP.GE.U32.AND.EX P0, PT, R13, R5, PT, P0 ;  /* 0x000000050d00720c */ /* 0x000fda0003f06100 */
[----:B------:R-:W-:Y:S01]  /*2450*/  @P0 IMAD.MOV.U32 R4, RZ, RZ, R12 ;  /* 0x000000ffff040224 */ /* 0x000fe200078e000c */
[----:B-----5:R-:W-:Y:S01]  /*2460*/  @P0 LDS.64 R6, [R2+-0x40] ;  /* 0xffffc00002060984 */ /* 0x020fe20000000a00 */
[----:B------:R-:W-:-:S03]  /*2470*/  @P0 IMAD.MOV.U32 R5, RZ, RZ, R13 ;  /* 0x000000ffff050224 */ /* 0x000fc600078e000d */
[----:B------:R-:W-:-:S04]  /*2480*/  ISETP.GE.U32.AND P0, PT, R14, R4, PT ;  /* 0x000000040e00720c */ /* 0x000fc80003f06070 */
[----:B------:R-:W-:-:S13]  /*2490*/  ISETP.GE.U32.AND.EX P0, PT, R15, R5, PT, P0 ;  /* 0x000000050f00720c */ /* 0x000fda0003f06100 */
[----:B------:R-:W-:Y:S01]  /*24a0*/  @P0 IMAD.MOV.U32 R4, RZ, RZ, R14 ;  /* 0x000000ffff040224 */ /* 0x000fe200078e000e */
[----:B------:R-:W-:Y:S01]  /*24b0*/  @P0 LDS.64 R6, [R2+-0x38] ;  /* 0xffffc80002060984 */ /* 0x000fe20000000a00 */
[----:B------:R-:W-:-:S03]  /*24c0*/  @P0 IMAD.MOV.U32 R5, RZ, RZ, R15 ;  /* 0x000000ffff050224 */ /* 0x000fc600078e000f */
[----:B---3--:R-:W-:Y:S01]  /*24d0*/  ISETP.GE.U32.AND P0, PT, R8, R4, PT ;  /* 0x000000040800720c */ /* 0x008fe20003f06070 */
[----:B------:R-:W0:Y:S03]  /*24e0*/  LDS.128 R12, [R3+-0x20] ;  /* 0xffffe000030c7984 */ /* 0x000e260000000c00 */
[----:B------:R-:W-:-:S13]  /*24f0*/  ISETP.GE.U32.AND.EX P0, PT, R9, R5, PT, P0 ;  /* 0x000000050900720c */ /* 0x000fda0003f06100 */
[----:B------:R-:W-:Y:S01]  /*2500*/  @P0 IMAD.MOV.U32 R4, RZ, RZ, R8 ;  /* 0x000000ffff040224 */ /* 0x000fe200078e0008 */
[----:B------:R-:W-:Y:S01]  /*2510*/  @P0 LDS.64 R6, [R2+-0x30] ;  /* 0xffffd00002060984 */ /* 0x000fe20000000a00 */
[----:B------:R-:W-:-:S03]  /*2520*/  @P0 IMAD.MOV.U32 R5, RZ, RZ, R9 ;  /* 0x000000ffff050224 */ /* 0x000fc600078e0009 */
[----:B------:R-:W-:-:S04]  /*2530*/  ISETP.GE.U32.AND P0, PT, R10, R4, PT ;  /* 0x000000040a00720c */ /* 0x000fc80003f06070 */
[----:B------:R-:W-:-:S13]  /*2540*/  ISETP.GE.U32.AND.EX P0, PT, R11, R5, PT, P0 ;  /* 0x000000050b00720c */ /* 0x000fda0003f06100 */
[----:B------:R-:W-:Y:S01]  /*2550*/  @P0 IMAD.MOV.U32 R4, RZ, RZ, R10 ;  /* 0x000000ffff040224 */ /* 0x000fe200078e000a */
[----:B------:R-:W-:Y:S01]  /*2560*/  @P0 LDS.64 R6, [R2+-0x28] ;  /* 0xffffd80002060984 */ /* 0x000fe20000000a00 */
[----:B------:R-:W-:-:S03]  /*2570*/  @P0 IMAD.MOV.U32 R5, RZ, RZ, R11 ;  /* 0x000000ffff050224 */ /* 0x000fc600078e000b */
[----:B0-----:R-:W-:Y:S01]  /*2580*/  ISETP.GE.U32.AND P0, PT, R12, R4, PT ;  /* 0x000000040c00720c */ /* 0x001fe20003f06070 */
        /* <DEDUP_REMOVED lines=11> */
[----:B------:R-:W0:Y:S03]  /*2640*/  LDS.128 R12, [R3] ;  /* 0x00000000030c7984 */ /* 0x000e260000000c00 */
        /* <DEDUP_REMOVED lines=10> */
[----:B------:R-:W0:Y:S03]  /*26f0*/  LDS.128 R8, [R3+0x10] ;  /* 0x0000100003087984 */ /* 0x000e260000000c00 */
[----:B------:R-:W-:-:S13]  /*2700*/  ISETP.GE.U32.AND.EX P0, PT, R13, R5, PT, P0 ;  /* 0x000000050d00720c */ /* 0x000fda0003f06100 */
[----:B------:R-:W-:Y:S01]  /*2710*/  @P0 IMAD.MOV.U32 R4, RZ, RZ, R12 ;  /* 0x000000ffff040224 */ /* 0x000fe200078e000c */
[----:B------:R-:W-:Y:S01]  /*2720*/  @P0 LDS.64 R6, [R2] ;  /* 0x0000000002060984 */ /* 0x000fe20000000a00 */
[----:B------:R-:W-:-:S03]  /*2730*/  @P0 IMAD.MOV.U32 R5, RZ, RZ, R13 ;  /* 0x000000ffff050224 */ /* 0x000fc600078e000d */
[----:B------:R-:W-:-:S04]  /*2740*/  ISETP.GE.U32.AND P0, PT, R14, R4, PT ;  /* 0x000000040e00720c */ /* 0x000fc80003f06070 */
[----:B------:R-:W-:-:S13]  /*2750*/  ISETP.GE.U32.AND.EX P0, PT, R15, R5, PT, P0 ;  /* 0x000000050f00720c */ /* 0x000fda0003f06100 */
[----:B------:R-:W-:Y:S01]  /*2760*/  @P0 IMAD.MOV.U32 R4, RZ, RZ, R14 ;  /* 0x000000ffff040224 */ /* 0x000fe200078e000e */
[----:B------:R-:W-:Y:S01]  /*2770*/  @P0 LDS.64 R6, [R2+0x8] ;  /* 0x0000080002060984 */ /* 0x000fe20000000a00 */
[----:B------:R-:W-:-:S03]  /*2780*/  @P0 IMAD.MOV.U32 R5, RZ, RZ, R15 ;  /* 0x000000ffff050224 */ /* 0x000fc600078e000f */
[----:B0-----:R-:W-:Y:S01]  /*2790*/  ISETP.GE.U32.AND P0, PT, R8, R4, PT ;  /* 0x000000040800720c */ /* 0x001fe20003f06070 */
[----:B------:R-:W0:Y:S03]  /*27a0*/  LDS.128 R12, [R3+0x20] ;  /* 0x00002000030c7984 */ /* 0x000e260000000c00 */
[----:B------:R-:W-:-:S13]  /*27b0*/  ISETP.GE.U32.AND.EX P0, PT, R9, R5, PT, P0 ;  /* 0x000000050900720c */ /* 0x000fda0003f06100 */
[----:B------:R-:W-:Y:S01]  /*27c0*/  @P0 IMAD.MOV.U32 R4, RZ, RZ, R8 ;  /* 0x000000ffff040224 */ /* 0x000fe200078e0008 */
[----:B------:R-:W-:Y:S01]  /*27d0*/  @P0 LDS.64 R6, [R2+0x10] ;  /* 0x0000100002060984 */ /* 0x000fe20000000a00 */
        /* <DEDUP_REMOVED lines=10> */
[----:B------:R2:W3:Y:S01]  /*2880*/  @P0 LDS.64 R6, [R2+0x20] ;  /* 0x0000200002060984 */ /* 0x0004e20000000a00 */
[----:B------:R-:W-:-:S03]  /*2890*/  @P0 IMAD.MOV.U32 R5, RZ, RZ, R13 ;  /* 0x000000ffff050224 */ /* 0x000fc600078e000d */
[----:B------:R-:W-:-:S04]  /*28a0*/  ISETP.GE.U32.AND P0, PT, R14, R4, PT ;  /* 0x000000040e00720c */ /* 0x000fc80003f06070 */
[----:B------:R-:W-:-:S13]  /*28b0*/  ISETP.GE.U32.AND.EX P0, PT, R15, R5, PT, P0 ;  /* 0x000000050f00720c */ /* 0x000fda0003f06100 */
[----:B------:R-:W-:Y:S01]  /*28c0*/  @P0 IMAD.MOV.U32 R4, RZ, RZ, R14 ;  /* 0x000000ffff040224 */ /* 0x000fe200078e000e */
[----:B------:R2:W4:Y:S01]  /*28d0*/  @P0 LDS.64 R6, [R2+0x28] ;  /* 0x0000280002060984 */ /* 0x0005220000000a00 */
[----:B------:R-:W-:-:S03]  /*28e0*/  @P0 IMAD.MOV.U32 R5, RZ, RZ, R15 ;  /* 0x000000ffff050224 */ /* 0x000fc600078e000f */
[----:B0-----:R-:W-:-:S04]  /*28f0*/  ISETP.GE.U32.AND P0, PT, R8, R4, PT ;  /* 0x000000040800720c */ /* 0x001fc80003f06070 */
[----:B------:R-:W-:-:S13]  /*2900*/  ISETP.GE.U32.AND.EX P0, PT, R9, R5, PT, P0 ;  /* 0x000000050900720c */ /* 0x000fda0003f06100 */
[----:B------:R-:W-:Y:S01]  /*2910*/  @P0 IMAD.MOV.U32 R4, RZ, RZ, R8 ;  /* 0x000000ffff040224 */ /* 0x000fe200078e0008 */
[----:B------:R2:W5:Y:S01]  /*2920*/  @P0 LDS.64 R6, [R2+0x30] ;  /* 0x0000300002060984 */ /* 0x0005620000000a00 */
[----:B------:R-:W-:-:S03]  /*2930*/  @P0 IMAD.MOV.U32 R5, RZ, RZ, R9 ;  /* 0x000000ffff050224 */ /* 0x000fc600078e0009 */
[----:B------:R-:W-:-:S04]  /*2940*/  ISETP.GE.U32.AND P0, PT, R10, R4, PT ;  /* 0x000000040a00720c */ /* 0x000fc80003f06070 */
[----:B------:R-:W-:-:S13]  /*2950*/  ISETP.GE.U32.AND.EX P0, PT, R11, R5, PT, P0 ;  /* 0x000000050b00720c */ /* 0x000fda0003f06100 */
[----:B------:R2:W0:Y:S01]  /*2960*/  @P0 LDS.64 R6, [R2+0x38] ;  /* 0x0000380002060984 */ /* 0x0004220000000a00 */
[----:B------:R-:W-:Y:S02]  /*2970*/  @P0 IMAD.MOV.U32 R4, RZ, RZ, R10 ;  /* 0x000000ffff040224 */ /* 0x000fe400078e000a */
[----:B------:R-:W-:Y:S01]  /*2980*/  @P0 IMAD.MOV.U32 R5, RZ, RZ, R11 ;  /* 0x000000ffff050224 */ /* 0x000fe200078e000b */
[----:B---34-:R-:W-:Y:S06]  /*2990*/  @P1 BRA `(.L_x_6) ;  /* 0xfffffff8008c1947 */ /* 0x018fec000383ffff */
[----:B------:R-:W3:Y:S01]  /*29a0*/  S2R R11, SR_CTAID.X ;  /* 0x00000000000b7919 */ /* 0x000ee20000002500 */
[----:B--2---:R-:W3:Y:S08]  /*29b0*/  LDC.64 R2, c[0x0][0x390] ;  /* 0x0000e400ff027b82 */ /* 0x004ef00000000a00 */
[----:B------:R-:W2:Y:S01]  /*29c0*/  LDC.64 R8, c[0x0][0x388] ;  /* 0x0000e200ff087b82 */ /* 0x000ea20000000a00 */
[----:B---3--:R-:W-:-:S04]  /*29d0*/  IMAD.WIDE.U32 R2, R11, 0x8, R2 ;  /* 0x000000080b027825 */ /* 0x008fc800078e0002 */
[----:B--2---:R-:W-:Y:S01]  /*29e0*/  IMAD.WIDE.U32 R8, R11, 0x8, R8 ;  /* 0x000000080b087825 */ /* 0x004fe200078e0008 */
[----:B-1----:R-:W-:Y:S04]  /*29f0*/  STG.E.64 desc[UR6][R2.64], R4 ;  /* 0x0000000402007986 */ /* 0x002fe8000c101b06 */
[----:B0----5:R-:W-:Y:S01]  /*2a00*/  STG.E.64 desc[UR6][R8.64], R6 ;  /* 0x0000000608007986 */ /* 0x021fe2000c101b06 */
[----:B------:R-:W-:Y:S05]  /*2a10*/  EXIT ;  /* 0x000000000000794d */ /* 0x000fea0003800000 */
.L_x_7:
[----:B------:R-:W-:-:S00]  /*2a20*/  BRA `(.L_x_7) ;  /* 0xfffffffc00fc7947 */ /* 0x000fc0000383ffff */
[----:B------:R-:W-:-:S00]  /*2a30*/  NOP ;  /* 0x0000000000007918 */ /* 0x000fc00000000000 */
        /* <DEDUP_REMOVED lines=12> */
.L_x_8:


//--------------------- .nv.shared._Z16kernel_CRC64_minyPyS_S_ --------------------------
	.section	.nv.shared._Z16kernel_CRC64_minyPyS_S_,"aw",@nobits
	.sectionflags	@""
	.align	8
.nv.shared._Z16kernel_CRC64_minyPyS_S_:
	.zero		7168


//--------------------- .nv.shared.reserved.0     --------------------------
	.section	.nv.shared.reserved.0,"aw",@nobits
	.weak		__nv_reservedSMEM_offset_0_alias
	.size		__nv_reservedSMEM_offset_0_alias, 0, 64
	.other		__nv_reservedSMEM_offset_0_alias,@"STO_CUDA_RESERVED_SHARED STV_DEFAULT"
__nv_reservedSMEM_offset_0_alias:
	.zero		0
	.zero		64


//--------------------- .nv.constant0._Z16kernel_CRC64_minyPyS_S_ --------------------------
	.section	.nv.constant0._Z16kernel_CRC64_minyPyS_S_,"a",@progbits
	.sectionflags	@""
	.align	4
.nv.constant0._Z16kernel_CRC64_minyPyS_S_:
	.zero		928


//--------------------- SYMBOLS --------------------------

	.type		.nv.reservedSmem.offset0,@object
	.size		.nv.reservedSmem.offset0,0x4
	.type		.nv.reservedSmem.cap,@object
	.size		.nv.reservedSmem.cap,0x4
